	.headerflags	@"EF_CUDA_TEXMODE_UNIFIED EF_CUDA_64BIT_ADDRESS EF_CUDA_ACCELERATORS EF_CUDA_SM90 EF_CUDA_VIRTUAL_SM(EF_CUDA_SM90)"
	.elftype	@"ET_EXEC"


//--------------------- .nv.info                  --------------------------
	.section	.nv.info,"",@"SHT_CUDA_INFO"
	.align	4


	//----- nvinfo : EIATTR_REGCOUNT
	.align		4
        /*0000*/ 	.byte	0x04, 0x2f
        /*0002*/ 	.short	(.L_1 - .L_0)
	.align		4
.L_0:
        /*0004*/ 	.word	index@(triton_poi_fused_max_pool2d_with_indices_17)
        /*0008*/ 	.word	0x00000030


	//----- nvinfo : EIATTR_MIN_STACK_SIZE
	.align		4
.L_1:
        /*000c*/ 	.byte	0x04, 0x12
        /*000e*/ 	.short	(.L_3 - .L_2)
	.align		4
.L_2:
        /*0010*/ 	.word	index@(triton_poi_fused_max_pool2d_with_indices_17)
        /*0014*/ 	.word	0x00000000


	//----- nvinfo : EIATTR_FRAME_SIZE
	.align		4
.L_3:
        /*0018*/ 	.byte	0x04, 0x11
        /*001a*/ 	.short	(.L_5 - .L_4)
	.align		4
.L_4:
        /*001c*/ 	.word	index@(triton_poi_fused_max_pool2d_with_indices_17)
        /*0020*/ 	.word	0x00000000


	//----- nvinfo : EIATTR_MIN_STACK_SIZE
	.align		4
.L_5:
        /*0024*/ 	.byte	0x04, 0x12
        /*0026*/ 	.short	(.L_7 - .L_6)
	.align		4
.L_6:
        /*0028*/ 	.word	index@(triton_poi_fused_max_pool2d_with_indices_17)
        /*002c*/ 	.word	0x00000000
.L_7:


//--------------------- .nv.info.triton_poi_fused_max_pool2d_with_indices_17 --------------------------
	.section	.nv.info.triton_poi_fused_max_pool2d_with_indices_17,"",@"SHT_CUDA_INFO"
	.sectionflags	@""
	.align	4


	//----- nvinfo : EIATTR_CUDA_API_VERSION
	.align		4
        /*0000*/ 	.byte	0x04, 0x37
        /*0002*/ 	.short	(.L_9 - .L_8)
.L_8:
        /*0004*/ 	.word	0x0000007c


	//----- nvinfo : EIATTR_KPARAM_INFO
	.align		4
.L_9:
        /*0008*/ 	.byte	0x04, 0x17
        /*000a*/ 	.short	(.L_11 - .L_10)
.L_10:
        /*000c*/ 	.word	0x00000000
        /*0010*/ 	.short	0x0004
        /*0012*/ 	.short	0x001c
        /*0014*/ 	.byte	0x00, 0xf0, 0x11, 0x00


	//----- nvinfo : EIATTR_KPARAM_INFO
	.align		4
.L_11:
        /*0018*/ 	.byte	0x04, 0x17
        /*001a*/ 	.short	(.L_13 - .L_12)
.L_12:
        /*001c*/ 	.word	0x00000000
        /*0020*/ 	.short	0x0003
        /*0022*/ 	.short	0x0018
        /*0024*/ 	.byte	0x00, 0xf0, 0x11, 0x00


	//----- nvinfo : EIATTR_KPARAM_INFO
	.align		4
.L_13:
        /*0028*/ 	.byte	0x04, 0x17
        /*002a*/ 	.short	(.L_15 - .L_14)
.L_14:
        /*002c*/ 	.word	0x00000000
        /*0030*/ 	.short	0x0002
        /*0032*/ 	.short	0x0010
        /*0034*/ 	.byte	0x00, 0xf4, 0x21, 0x00


	//----- nvinfo : EIATTR_KPARAM_INFO
	.align		4
.L_15:
        /*0038*/ 	.byte	0x04, 0x17
        /*003a*/ 	.short	(.L_17 - .L_16)
.L_16:
        /*003c*/ 	.word	0x00000000
        /*0040*/ 	.short	0x0001
        /*0042*/ 	.short	0x0008
        /*0044*/ 	.byte	0x00, 0xf4, 0x21, 0x00


	//----- nvinfo : EIATTR_KPARAM_INFO
	.align		4
.L_17:
        /*0048*/ 	.byte	0x04, 0x17
        /*004a*/ 	.short	(.L_19 - .L_18)
.L_18:
        /*004c*/ 	.word	0x00000000
        /*0050*/ 	.short	0x0000
        /*0052*/ 	.short	0x0000
        /*0054*/ 	.byte	0x00, 0xf4, 0x21, 0x00


	//----- nvinfo : EIATTR_SPARSE_MMA_MASK
	.align		4
.L_19:
        /*0058*/ 	.byte	0x03, 0x50
        /*005a*/ 	.short	0x0000


	//----- nvinfo : EIATTR_MAXREG_COUNT
	.align		4
        /*005c*/ 	.byte	0x03, 0x1b
        /*005e*/ 	.short	0x00ff


	//----- nvinfo : EIATTR_EXIT_INSTR_OFFSETS
	.align		4
        /*0060*/ 	.byte	0x04, 0x1c
        /*0062*/ 	.short	(.L_21 - .L_20)


	//   ....[0]....
.L_20:
        /*0064*/ 	.word	0x00001900


	//   ....[1]....
        /*0068*/ 	.word	0x00001930


	//----- nvinfo : EIATTR_REQNTID
	.align		4
.L_21:
        /*006c*/ 	.byte	0x04, 0x10
        /*006e*/ 	.short	(.L_23 - .L_22)
.L_22:
        /*0070*/ 	.word	0x00000080
        /*0074*/ 	.word	0x00000001
        /*0078*/ 	.word	0x00000001


	//----- nvinfo : EIATTR_CBANK_PARAM_SIZE
	.align		4
.L_23:
        /*007c*/ 	.byte	0x03, 0x19
        /*007e*/ 	.short	0x0020


	//----- nvinfo : EIATTR_PARAM_CBANK
	.align		4
        /*0080*/ 	.byte	0x04, 0x0a
        /*0082*/ 	.short	(.L_25 - .L_24)
	.align		4
.L_24:
        /*0084*/ 	.word	index@(.nv.constant0.triton_poi_fused_max_pool2d_with_indices_17)
        /*0088*/ 	.short	0x0210
        /*008a*/ 	.short	0x0020


	//----- nvinfo : EIATTR_SW_WAR
	.align		4
.L_25:
        /*008c*/ 	.byte	0x04, 0x36
        /*008e*/ 	.short	(.L_27 - .L_26)
.L_26:
        /*0090*/ 	.word	0x00000008
.L_27:


//--------------------- .nv.callgraph             --------------------------
	.section	.nv.callgraph,"",@"SHT_CUDA_CALLGRAPH"
	.align	4
	.sectionentsize	8
	.align		4
        /*0000*/ 	.word	0x00000000
	.align		4
        /*0004*/ 	.word	0xffffffff
	.align		4
        /*0008*/ 	.word	0x00000000
	.align		4
        /*000c*/ 	.word	0xfffffffe
	.align		4
        /*0010*/ 	.word	0x00000000
	.align		4
        /*0014*/ 	.word	0xfffffffd
	.align		4
        /*0018*/ 	.word	0x00000000
	.align		4
        /*001c*/ 	.word	0xfffffffc


//--------------------- .text.triton_poi_fused_max_pool2d_with_indices_17 --------------------------
	.section	.text.triton_poi_fused_max_pool2d_with_indices_17,"ax",@progbits
	.sectionflags	@"SHF_BARRIERS=1"
	.align	128
        .global         triton_poi_fused_max_pool2d_with_indices_17
        .type           triton_poi_fused_max_pool2d_with_indices_17,@function
        .size           triton_poi_fused_max_pool2d_with_indices_17,(.L_x_1 - triton_poi_fused_max_pool2d_with_indices_17)
        .other          triton_poi_fused_max_pool2d_with_indices_17,@"STO_CUDA_ENTRY STV_DEFAULT"
triton_poi_fused_max_pool2d_with_indices_17:
.text.triton_poi_fused_max_pool2d_with_indices_17:
[----:B------:R-:W0:Y:S01]  /*0000*/  LDC R1, c[0x0][0x28] ;  /* 0x00000a00ff017b82 */ /* 0x000e220000000800 */
[----:B------:R-:W1:Y:S07]  /*0010*/  S2R R31, SR_CTAID.X ;  /* 0x00000000001f7919 */ /* 0x000e6e0000002500 */
[----:B------:R-:W2:Y:S01]  /*0020*/  LDC.64 R22, c[0x0][0x210] ;  /* 0x00008400ff167b82 */ /* 0x000ea20000000a00 */
[----:B------:R-:W-:Y:S01]  /*0030*/  CS2R R32, SRZ ;  /* 0x0000000000207805 */ /* 0x000fe2000001ff00 */
[----:B------:R-:W-:Y:S01]  /*0040*/  ULDC.64 UR6, c[0x0][0x208] ;  /* 0x0000820000067ab9 */ /* 0x000fe20000000a00 */
[----:B------:R-:W3:Y:S01]  /*0050*/  S2R R20, SR_TID.X ;  /* 0x0000000000147919 */ /* 0x000ee20000002100 */
[----:B------:R-:W4:Y:S01]  /*0060*/  S2R R21, SR_CTAID.Y ;  /* 0x0000000000157919 */ /* 0x000f220000002600 */
[----:B-1----:R-:W-:Y:S01]  /*0070*/  IMAD.SHL.U32 R31, R31, 0x20, RZ ;  /* 0x000000201f1f7824 */ /* 0x002fe200078e00ff */
[----:B---3--:R-:W-:-:S04]  /*0080*/  SHF.R.U32.HI R4, RZ, 0x5, R20 ;  /* 0x00000005ff047819 */ /* 0x008fc80000011614 */
[----:B------:R-:W-:Y:S01]  /*0090*/  LOP3.LUT R0, R31, 0x1f, R20, 0xf8, !PT ;  /* 0x0000001f1f007812 */ /* 0x000fe200078ef814 */
[----:B----4-:R-:W-:-:S03]  /*00a0*/  IMAD.SHL.U32 R30, R21, 0x20, RZ ;  /* 0x00000020151e7824 */ /* 0x010fc600078e00ff */
[----:B------:R-:W-:Y:S02]  /*00b0*/  SHF.R.S32.HI R3, RZ, 0x1f, R0 ;  /* 0x0000001fff037819 */ /* 0x000fe40000011400 */
[----:B------:R-:W-:Y:S02]  /*00c0*/  ISETP.GE.AND P0, PT, R0, 0x40, PT ;  /* 0x000000400000780c */ /* 0x000fe40003f06270 */
[----:B------:R-:W-:Y:S02]  /*00d0*/  LEA.HI R2, R3, R0, RZ, 0x3 ;  /* 0x0000000003027211 */ /* 0x000fe400078f18ff */
[----:B------:R-:W-:Y:S02]  /*00e0*/  SGXT.U32 R3, R4, 0x2 ;  /* 0x000000020403781a */ /* 0x000fe40000000000 */
[C---:B------:R-:W-:Y:S01]  /*00f0*/  LOP3.LUT R5, R2.reuse, 0x7ffffff8, RZ, 0xc0, !PT ;  /* 0x7ffffff802057812 */ /* 0x040fe200078ec0ff */
[----:B------:R-:W-:Y:S01]  /*0100*/  IMAD.SHL.U32 R2, R2, 0x4, RZ ;  /* 0x0000000402027824 */ /* 0x000fe200078e00ff */
[----:B------:R-:W-:-:S03]  /*0110*/  LOP3.LUT R3, R30, R3, RZ, 0xfc, !PT ;  /* 0x000000031e037212 */ /* 0x000fc600078efcff */
[----:B------:R-:W-:Y:S01]  /*0120*/  IMAD.IADD R5, R0, 0x1, -R5 ;  /* 0x0000000100057824 */ /* 0x000fe200078e0a05 */
[----:B------:R-:W-:Y:S01]  /*0130*/  LOP3.LUT R2, R2, 0xffffffe0, RZ, 0xc0, !PT ;  /* 0xffffffe002027812 */ /* 0x000fe200078ec0ff */
[----:B------:R-:W-:-:S04]  /*0140*/  IMAD.SHL.U32 R3, R3, 0x100, RZ ;  /* 0x0000010003037824 */ /* 0x000fc800078e00ff */
[----:B------:R-:W-:Y:S01]  /*0150*/  IMAD R41, R5, 0x2, R2 ;  /* 0x0000000205297824 */ /* 0x000fe200078e0202 */
[----:B------:R-:W-:-:S03]  /*0160*/  LOP3.LUT R2, R3, 0x400, RZ, 0xfc, !PT ;  /* 0x0000040003027812 */ /* 0x000fc600078efcff */
[C---:B------:R-:W-:Y:S02]  /*0170*/  VIADD R7, R41.reuse, 0x1 ;  /* 0x0000000129077836 */ /* 0x040fe40000000000 */
[----:B------:R-:W-:Y:S02]  /*0180*/  IMAD.IADD R5, R41, 0x1, R3 ;  /* 0x0000000129057824 */ /* 0x000fe400078e0203 */
[----:B------:R-:W-:Y:S01]  /*0190*/  IMAD.IADD R11, R3, 0x1, R7 ;  /* 0x00000001030b7824 */ /* 0x000fe200078e0207 */
[----:B------:R-:W-:Y:S01]  /*01a0*/  CS2R R18, SRZ ;  /* 0x0000000000127805 */ /* 0x000fe2000001ff00 */
[----:B--2---:R-:W-:-:S04]  /*01b0*/  IMAD.WIDE R4, R5, 0x4, R22 ;  /* 0x0000000405047825 */ /* 0x004fc800078e0216 */
[----:B------:R-:W-:Y:S01]  /*01c0*/  IMAD.WIDE R10, R11, 0x4, R22 ;  /* 0x000000040b0a7825 */ /* 0x000fe200078e0216 */
[----:B------:R1:W2:Y:S03]  /*01d0*/  @!P0 LDG.E.EL R32, desc[UR6][R4.64] ;  /* 0x0000000604208981 */ /* 0x0002a6000c2e1900 */
[----:B------:R-:W-:Y:S01]  /*01e0*/  IMAD.IADD R9, R41, 0x1, R2 ;  /* 0x0000000129097824 */ /* 0x000fe200078e0202 */
[----:B------:R-:W2:Y:S01]  /*01f0*/  @!P0 LDG.E.EL R19, desc[UR6][R10.64] ;  /* 0x000000060a138981 */ /* 0x000ea2000c2e1900 */
[----:B------:R-:W-:Y:S02]  /*0200*/  IMAD.IADD R13, R2, 0x1, R7 ;  /* 0x00000001020d7824 */ /* 0x000fe400078e0207 */
[----:B------:R-:W-:-:S04]  /*0210*/  IMAD.WIDE R8, R9, 0x4, R22 ;  /* 0x0000000409087825 */ /* 0x000fc800078e0216 */
[----:B------:R-:W-:Y:S01]  /*0220*/  IMAD.WIDE R12, R13, 0x4, R22 ;  /* 0x000000040d0c7825 */ /* 0x000fe200078e0216 */
[----:B------:R3:W4:Y:S03]  /*0230*/  @!P0 LDG.E.EL R33, desc[UR6][R8.64] ;  /* 0x0000000608218981 */ /* 0x000726000c2e1900 */
[----:B------:R-:W-:Y:S01]  /*0240*/  VIADD R29, R41, 0x10 ;  /* 0x00000010291d7836 */ /* 0x000fe20000000000 */
[----:B------:R-:W4:Y:S01]  /*0250*/  @!P0 LDG.E.EL R18, desc[UR6][R12.64] ;  /* 0x000000060c128981 */ /* 0x000f22000c2e1900 */
[C---:B------:R-:W-:Y:S02]  /*0260*/  LOP3.LUT R0, R3.reuse, 0x800, RZ, 0xfc, !PT ;  /* 0x0000080003007812 */ /* 0x040fe400078efcff */
[--C-:B------:R-:W-:Y:S01]  /*0270*/  IMAD.IADD R25, R3, 0x1, R29.reuse ;  /* 0x0000000103197824 */ /* 0x100fe200078e021d */
[----:B------:R-:W-:Y:S01]  /*0280*/  CS2R R16, SRZ ;  /* 0x0000000000107805 */ /* 0x000fe2000001ff00 */
[----:B------:R-:W-:-:S02]  /*0290*/  IMAD.IADD R15, R2, 0x1, R29 ;  /* 0x00000001020f7824 */ /* 0x000fc400078e021d */
[----:B------:R-:W-:-:S04]  /*02a0*/  IMAD.WIDE R24, R25, 0x4, R22 ;  /* 0x0000000419187825 */ /* 0x000fc800078e0216 */
[----:B-1----:R-:W-:Y:S01]  /*02b0*/  IMAD.IADD R5, R41, 0x1, R0 ;  /* 0x0000000129057824 */ /* 0x002fe200078e0200 */
[----:B------:R1:W5:Y:S01]  /*02c0*/  @!P0 LDG.E.EL R16, desc[UR6][R24.64] ;  /* 0x0000000618108981 */ /* 0x000362000c2e1900 */
[----:B------:R-:W-:Y:S02]  /*02d0*/  IMAD.IADD R27, R0, 0x1, R7 ;  /* 0x00000001001b7824 */ /* 0x000fe400078e0207 */
[----:B---3--:R-:W-:Y:S01]  /*02e0*/  IMAD.WIDE R8, R5, 0x4, R22 ;  /* 0x0000000405087825 */ /* 0x008fe200078e0216 */
[----:B------:R-:W-:-:S03]  /*02f0*/  LOP3.LUT R43, R3, 0xc00, RZ, 0xfc, !PT ;  /* 0x00000c00032b7812 */ /* 0x000fc600078efcff */
[--C-:B------:R-:W-:Y:S01]  /*0300*/  IMAD.WIDE R4, R15, 0x4, R22.reuse ;  /* 0x000000040f047825 */ /* 0x100fe200078e0216 */
[----:B------:R-:W-:Y:S02]  /*0310*/  CS2R R34, SRZ ;  /* 0x0000000000227805 */ /* 0x000fe4000001ff00 */
[----:B------:R-:W-:Y:S01]  /*0320*/  CS2R R14, SRZ ;  /* 0x00000000000e7805 */ /* 0x000fe2000001ff00 */
[----:B------:R-:W-:Y:S01]  /*0330*/  IMAD.WIDE R26, R27, 0x4, R22 ;  /* 0x000000041b1a7825 */ /* 0x000fe200078e0216 */
[----:B------:R-:W3:Y:S03]  /*0340*/  @!P0 LDG.E.EL R17, desc[UR6][R4.64] ;  /* 0x0000000604118981 */ /* 0x000ee6000c2e1900 */
[----:B-1----:R-:W-:Y:S01]  /*0350*/  IMAD.IADD R25, R41, 0x1, R43 ;  /* 0x0000000129197824 */ /* 0x002fe200078e022b */
[----:B------:R1:W3:Y:S01]  /*0360*/  @!P0 LDG.E.EL R35, desc[UR6][R8.64] ;  /* 0x0000000608238981 */ /* 0x0002e2000c2e1900 */
[----:B------:R-:W-:-:S02]  /*0370*/  IMAD.IADD R11, R43, 0x1, R7 ;  /* 0x000000012b0b7824 */ /* 0x000fc400078e0207 */
[--C-:B------:R-:W-:Y:S01]  /*0380*/  IMAD.WIDE R24, R25, 0x4, R22.reuse ;  /* 0x0000000419187825 */ /* 0x100fe200078e0216 */
[----:B------:R-:W3:Y:S03]  /*0390*/  @!P0 LDG.E.EL R14, desc[UR6][R26.64] ;  /* 0x000000061a0e8981 */ /* 0x000ee6000c2e1900 */
[----:B------:R-:W-:Y:S01]  /*03a0*/  IMAD.WIDE R10, R11, 0x4, R22 ;  /* 0x000000040b0a7825 */ /* 0x000fe200078e0216 */
[----:B------:R1:W3:Y:S04]  /*03b0*/  @!P0 LDG.E.EL R34, desc[UR6][R24.64] ;  /* 0x0000000618228981 */ /* 0x0002e8000c2e1900 */
[----:B------:R1:W3:Y:S02]  /*03c0*/  @!P0 LDG.E.EL R15, desc[UR6][R10.64] ;  /* 0x000000060a0f8981 */ /* 0x0002e4000c2e1900 */
[----:B-1----:R-:W-:Y:S01]  /*03d0*/  IMAD.IADD R9, R0, 0x1, R29 ;  /* 0x0000000100097824 */ /* 0x002fe200078e021d */
[----:B0-----:R-:W-:-:S03]  /*03e0*/  CS2R R12, SRZ ;  /* 0x00000000000c7805 */ /* 0x001fc6000001ff00 */
[----:B------:R-:W-:-:S05]  /*03f0*/  IMAD.WIDE R8, R9, 0x4, R22 ;  /* 0x0000000409087825 */ /* 0x000fca00078e0216 */
[----:B------:R0:W3:Y:S01]  /*0400*/  @!P0 LDG.E.EL R13, desc[UR6][R8.64] ;  /* 0x00000006080d8981 */ /* 0x0000e2000c2e1900 */
[----:B------:R-:W-:-:S04]  /*0410*/  IMAD.IADD R5, R43, 0x1, R29 ;  /* 0x000000012b057824 */ /* 0x000fc800078e021d */
[----:B------:R-:W-:Y:S01]  /*0420*/  IMAD.WIDE R4, R5, 0x4, R22 ;  /* 0x0000000405047825 */ /* 0x000fe200078e0216 */
[----:B------:R-:W-:-:S04]  /*0430*/  LOP3.LUT R45, R3, 0x1000, RZ, 0xfc, !PT ;  /* 0x00001000032d7812 */ /* 0x000fc800078efcff */
[----:B------:R1:W3:Y:S01]  /*0440*/  @!P0 LDG.E.EL R12, desc[UR6][R4.64] ;  /* 0x00000006040c8981 */ /* 0x0002e2000c2e1900 */
[----:B------:R-:W-:Y:S02]  /*0450*/  IMAD.IADD R25, R41, 0x1, R45 ;  /* 0x0000000129197824 */ /* 0x000fe400078e022d */
[----:B------:R-:W-:Y:S01]  /*0460*/  IMAD.IADD R11, R45, 0x1, R7 ;  /* 0x000000012d0b7824 */ /* 0x000fe200078e0207 */
[----:B------:R-:W-:Y:S01]  /*0470*/  CS2R R36, SRZ ;  /* 0x0000000000247805 */ /* 0x000fe2000001ff00 */
[----:B------:R-:W-:Y:S02]  /*0480*/  IMAD.MOV.U32 R10, RZ, RZ, RZ ;  /* 0x000000ffff0a7224 */ /* 0x000fe400078e00ff */
[----:B------:R-:W-:-:S04]  /*0490*/  IMAD.WIDE R24, R25, 0x4, R22 ;  /* 0x0000000419187825 */ /* 0x000fc800078e0216 */
[----:B0-----:R-:W-:Y:S01]  /*04a0*/  IMAD.WIDE R8, R11, 0x4, R22 ;  /* 0x000000040b087825 */ /* 0x001fe200078e0216 */
[----:B------:R-:W-:Y:S01]  /*04b0*/  LOP3.LUT R44, R3, 0x1400, RZ, 0xfc, !PT ;  /* 0x00001400032c7812 */ /* 0x000fe200078efcff */
[----:B------:R-:W3:Y:S04]  /*04c0*/  @!P0 LDG.E.EL R37, desc[UR6][R24.64] ;  /* 0x0000000618258981 */ /* 0x000ee8000c2e1900 */
[----:B------:R0:W3:Y:S01]  /*04d0*/  @!P0 LDG.E.EL R10, desc[UR6][R8.64] ;  /* 0x00000006080a8981 */ /* 0x0000e2000c2e1900 */
[----:B------:R-:W-:Y:S02]  /*04e0*/  IMAD.IADD R27, R41, 0x1, R44 ;  /* 0x00000001291b7824 */ /* 0x000fe400078e022c */
[----:B-1----:R-:W-:Y:S02]  /*04f0*/  IMAD.IADD R5, R44, 0x1, R7 ;  /* 0x000000012c057824 */ /* 0x002fe400078e0207 */
[----:B------:R-:W-:-:S02]  /*0500*/  IMAD.MOV.U32 R11, RZ, RZ, RZ ;  /* 0x000000ffff0b7224 */ /* 0x000fc400078e00ff */
[----:B------:R-:W-:-:S04]  /*0510*/  IMAD.WIDE R26, R27, 0x4, R22 ;  /* 0x000000041b1a7825 */ /* 0x000fc800078e0216 */
[----:B------:R-:W-:Y:S01]  /*0520*/  IMAD.WIDE R4, R5, 0x4, R22 ;  /* 0x0000000405047825 */ /* 0x000fe200078e0216 */
[----:B------:R-:W3:Y:S04]  /*0530*/  @!P0 LDG.E.EL R36, desc[UR6][R26.64] ;  /* 0x000000061a248981 */ /* 0x000ee8000c2e1900 */
[----:B------:R1:W3:Y:S01]  /*0540*/  @!P0 LDG.E.EL R11, desc[UR6][R4.64] ;  /* 0x00000006040b8981 */ /* 0x0002e2000c2e1900 */
[----:B0-----:R-:W-:Y:S01]  /*0550*/  IMAD.IADD R8, R45, 0x1, R29 ;  /* 0x000000012d087824 */ /* 0x001fe200078e021d */
[----:B------:R-:W-:-:S03]  /*0560*/  LOP3.LUT R42, R3, 0x1800, RZ, 0xfc, !PT ;  /* 0x00001800032a7812 */ /* 0x000fc600078efcff */
[----:B-1----:R-:W-:Y:S01]  /*0570*/  IMAD.WIDE R4, R8, 0x4, R22 ;  /* 0x0000000408047825 */ /* 0x002fe200078e0216 */
[----:B------:R-:W-:-:S03]  /*0580*/  CS2R R8, SRZ ;  /* 0x0000000000087805 */ /* 0x000fc6000001ff00 */
[----:B------:R-:W-:-:S03]  /*0590*/  IMAD.IADD R6, R41, 0x1, R42 ;  /* 0x0000000129067824 */ /* 0x000fc600078e022a */
[----:B------:R-:W3:Y:S01]  /*05a0*/  @!P0 LDG.E.EL R9, desc[UR6][R4.64] ;  /* 0x0000000604098981 */ /* 0x000ee2000c2e1900 */
[----:B------:R-:W-:Y:S02]  /*05b0*/  IMAD.MOV.U32 R39, RZ, RZ, RZ ;  /* 0x000000ffff277224 */ /* 0x000fe400078e00ff */
[----:B------:R-:W-:-:S04]  /*05c0*/  IMAD.WIDE R24, R6, 0x4, R22 ;  /* 0x0000000406187825 */ /* 0x000fc800078e0216 */
[----:B------:R-:W-:Y:S01]  /*05d0*/  IMAD.IADD R6, R42, 0x1, R7 ;  /* 0x000000012a067824 */ /* 0x000fe200078e0207 */
[----:B------:R0:W3:Y:S01]  /*05e0*/  @!P0 LDG.E.EL R39, desc[UR6][R24.64] ;  /* 0x0000000618278981 */ /* 0x0000e2000c2e1900 */
[----:B------:R-:W-:Y:S02]  /*05f0*/  IMAD.IADD R28, R44, 0x1, R29 ;  /* 0x000000012c1c7824 */ /* 0x000fe400078e021d */
[----:B------:R-:W-:-:S04]  /*0600*/  IMAD.WIDE R26, R6, 0x4, R22 ;  /* 0x00000004061a7825 */ /* 0x000fc800078e0216 */
[----:B------:R-:W-:Y:S01]  /*0610*/  IMAD.MOV.U32 R6, RZ, RZ, RZ ;  /* 0x000000ffff067224 */ /* 0x000fe200078e00ff */
[----:B------:R-:W-:Y:S01]  /*0620*/  LOP3.LUT R38, R3, 0x1c00, RZ, 0xfc, !PT ;  /* 0x00001c0003267812 */ /* 0x000fe200078efcff */
[----:B------:R-:W3:Y:S01]  /*0630*/  @!P0 LDG.E.EL R8, desc[UR6][R26.64] ;  /* 0x000000061a088981 */ /* 0x000ee2000c2e1900 */
[----:B0-----:R-:W-:-:S05]  /*0640*/  IMAD.WIDE R24, R28, 0x4, R22 ;  /* 0x000000041c187825 */ /* 0x001fca00078e0216 */
[----:B------:R0:W3:Y:S01]  /*0650*/  @!P0 LDG.E.EL R6, desc[UR6][R24.64] ;  /* 0x0000000618068981 */ /* 0x0000e2000c2e1900 */
[----:B------:R-:W-:Y:S02]  /*0660*/  IMAD.IADD R28, R38, 0x1, R7 ;  /* 0x00000001261c7824 */ /* 0x000fe400078e0207 */
[----:B------:R-:W-:Y:S02]  /*0670*/  IMAD.MOV.U32 R7, RZ, RZ, RZ ;  /* 0x000000ffff077224 */ /* 0x000fe400078e00ff */
[----:B0-----:R-:W-:-:S05]  /*0680*/  IMAD.WIDE R24, R28, 0x4, R22 ;  /* 0x000000041c187825 */ /* 0x001fca00078e0216 */
[----:B------:R0:W3:Y:S01]  /*0690*/  @!P0 LDG.E.EL R7, desc[UR6][R24.64] ;  /* 0x0000000618078981 */ /* 0x0000e2000c2e1900 */
[----:B------:R-:W-:Y:S02]  /*06a0*/  IMAD.MOV.U32 R40, RZ, RZ, RZ ;  /* 0x000000ffff287224 */ /* 0x000fe400078e00ff */
[----:B0-----:R-:W-:-:S04]  /*06b0*/  IMAD.IADD R25, R41, 0x1, R38 ;  /* 0x0000000129197824 */ /* 0x001fc800078e0226 */
[----:B------:R-:W-:-:S05]  /*06c0*/  IMAD.WIDE R24, R25, 0x4, R22 ;  /* 0x0000000419187825 */ /* 0x000fca00078e0216 */
[----:B------:R-:W3:Y:S01]  /*06d0*/  @!P0 LDG.E.EL R40, desc[UR6][R24.64] ;  /* 0x0000000618288981 */ /* 0x000ee2000c2e1900 */
[----:B------:R-:W-:Y:S01]  /*06e0*/  IMAD.IADD R28, R42, 0x1, R29 ;  /* 0x000000012a1c7824 */ /* 0x000fe200078e021d */
[----:B------:R-:W-:-:S03]  /*06f0*/  CS2R R4, SRZ ;  /* 0x0000000000047805 */ /* 0x000fc6000001ff00 */
[----:B------:R-:W-:-:S05]  /*0700*/  IMAD.WIDE R26, R28, 0x4, R22 ;  /* 0x000000041c1a7825 */ /* 0x000fca00078e0216 */
[----:B------:R0:W3:Y:S01]  /*0710*/  @!P0 LDG.E.EL R5, desc[UR6][R26.64] ;  /* 0x000000061a058981 */ /* 0x0000e2000c2e1900 */
[----:B------:R-:W-:-:S04]  /*0720*/  IMAD.IADD R29, R38, 0x1, R29 ;  /* 0x00000001261d7824 */ /* 0x000fc800078e021d */
[----:B------:R-:W-:-:S04]  /*0730*/  IMAD.WIDE R28, R29, 0x4, R22 ;  /* 0x000000041d1c7825 */ /* 0x000fc800078e0216 */
[----:B------:R-:W-:Y:S01]  /*0740*/  VIADD R41, R41, 0x11 ;  /* 0x0000001129297836 */ /* 0x000fe20000000000 */
[----:B------:R1:W3:Y:S03]  /*0750*/  @!P0 LDG.E.EL R4, desc[UR6][R28.64] ;  /* 0x000000061c048981 */ /* 0x0002e6000c2e1900 */
[----:B0-----:R-:W-:Y:S02]  /*0760*/  IMAD.IADD R27, R3, 0x1, R41 ;  /* 0x00000001031b7824 */ /* 0x001fe400078e0229 */
[----:B------:R-:W-:Y:S02]  /*0770*/  IMAD.MOV.U32 R3, RZ, RZ, RZ ;  /* 0x000000ffff037224 */ /* 0x000fe400078e00ff */
[----:B------:R-:W-:-:S05]  /*0780*/  IMAD.WIDE R26, R27, 0x4, R22 ;  /* 0x000000041b1a7825 */ /* 0x000fca00078e0216 */
[----:B------:R0:W3:Y:S01]  /*0790*/  @!P0 LDG.E.EL R3, desc[UR6][R26.64] ;  /* 0x000000061a038981 */ /* 0x0000e2000c2e1900 */
[----:B-1----:R-:W-:Y:S02]  /*07a0*/  IMAD.IADD R29, R2, 0x1, R41 ;  /* 0x00000001021d7824 */ /* 0x002fe400078e0229 */
[----:B------:R-:W-:Y:S02]  /*07b0*/  IMAD.MOV.U32 R2, RZ, RZ, RZ ;  /* 0x000000ffff027224 */ /* 0x000fe400078e00ff */
[----:B------:R-:W-:-:S05]  /*07c0*/  IMAD.WIDE R28, R29, 0x4, R22 ;  /* 0x000000041d1c7825 */ /* 0x000fca00078e0216 */
[----:B------:R1:W3:Y:S01]  /*07d0*/  @!P0 LDG.E.EL R2, desc[UR6][R28.64] ;  /* 0x000000061c028981 */ /* 0x0002e2000c2e1900 */
[----:B------:R-:W-:Y:S02]  /*07e0*/  IMAD.IADD R25, R0, 0x1, R41 ;  /* 0x0000000100197824 */ /* 0x000fe400078e0229 */
[----:B------:R-:W-:Y:S02]  /*07f0*/  IMAD.MOV.U32 R0, RZ, RZ, RZ ;  /* 0x000000ffff007224 */ /* 0x000fe400078e00ff */
[----:B------:R-:W-:-:S05]  /*0800*/  IMAD.WIDE R24, R25, 0x4, R22 ;  /* 0x0000000419187825 */ /* 0x000fca00078e0216 */
[----:B------:R1:W3:Y:S01]  /*0810*/  @!P0 LDG.E.EL R0, desc[UR6][R24.64] ;  /* 0x0000000618008981 */ /* 0x0002e2000c2e1900 */
        /* <DEDUP_REMOVED lines=11> */
[----:B------:R-:W3:Y:S01]  /*08d0*/  @!P0 LDG.E.EL R44, desc[UR6][R24.64] ;  /* 0x00000006182c8981 */ /* 0x000ee2000c2e1900 */
[----:B0-----:R-:W-:Y:S02]  /*08e0*/  IMAD.IADD R27, R42, 0x1, R41 ;  /* 0x000000012a1b7824 */ /* 0x001fe400078e0229 */
[----:B------:R-:W-:Y:S02]  /*08f0*/  IMAD.MOV.U32 R42, RZ, RZ, RZ ;  /* 0x000000ffff2a7224 */ /* 0x000fe400078e00ff */
[----:B------:R-:W-:-:S05]  /*0900*/  IMAD.WIDE R26, R27, 0x4, R22 ;  /* 0x000000041b1a7825 */ /* 0x000fca00078e0216 */
[----:B------:R-:W3:Y:S01]  /*0910*/  @!P0 LDG.E.EL R42, desc[UR6][R26.64] ;  /* 0x000000061a2a8981 */ /* 0x000ee2000c2e1900 */
[----:B------:R-:W-:Y:S02]  /*0920*/  IMAD.IADD R41, R38, 0x1, R41 ;  /* 0x0000000126297824 */ /* 0x000fe400078e0229 */
[----:B-1----:R-:W-:Y:S02]  /*0930*/  IMAD.MOV.U32 R29, RZ, RZ, RZ ;  /* 0x000000ffff1d7224 */ /* 0x002fe400078e00ff */
[----:B------:R-:W-:-:S05]  /*0940*/  IMAD.WIDE R22, R41, 0x4, R22 ;  /* 0x0000000429167825 */ /* 0x000fca00078e0216 */
[----:B------:R0:W3:Y:S01]  /*0950*/  @!P0 LDG.E.EL R29, desc[UR6][R22.64] ;  /* 0x00000006161d8981 */ /* 0x0000e2000c2e1900 */
[C---:B--2---:R-:W-:Y:S02]  /*0960*/  FSETP.GT.AND P1, PT, R19.reuse, R32, PT ;  /* 0x000000201300720b */ /* 0x044fe40003f24000 */
[----:B------:R-:W-:Y:S02]  /*0970*/  FSETP.NAN.AND P0, PT, R19, R19, PT ;  /* 0x000000131300720b */ /* 0x000fe40003f08000 */
[----:B----4-:R-:W-:-:S09]  /*0980*/  FSETP.GT.AND P2, PT, R18, R33, PT ;  /* 0x000000211200720b */ /* 0x010fd20003f44000 */
[----:B------:R-:W-:Y:S02]  /*0990*/  @!P1 FSEL R19, R19, R32, P0 ;  /* 0x0000002013139208 */ /* 0x000fe40000000000 */
[C---:B------:R-:W-:Y:S02]  /*09a0*/  FSETP.NAN.AND P0, PT, R18.reuse, R18, PT ;  /* 0x000000121200720b */ /* 0x040fe40003f08000 */
[----:B0-----:R-:W-:Y:S02]  /*09b0*/  P2R R22, PR, RZ, 0x2 ;  /* 0x00000002ff167803 */ /* 0x001fe40000000000 */
[----:B-----5:R-:W-:Y:S02]  /*09c0*/  FSETP.GEU.AND P1, PT, R19, R16, PT ;  /* 0x000000101300720b */ /* 0x020fe40003f2e000 */
[----:B------:R-:W-:Y:S02]  /*09d0*/  @!P2 FSEL R18, R18, R33, P0 ;  /* 0x000000211212a208 */ /* 0x000fe40000000000 */
[----:B------:R-:W-:-:S02]  /*09e0*/  P2R R23, PR, RZ, 0x4 ;  /* 0x00000004ff177803 */ /* 0x000fc40000000000 */
[----:B------:R-:W-:Y:S02]  /*09f0*/  FSETP.NAN.AND P0, PT, R16, R16, PT ;  /* 0x000000101000720b */ /* 0x000fe40003f08000 */
[----:B---3--:R-:W-:-:S05]  /*0a00*/  FSETP.GEU.AND P3, PT, R18, R17, PT ;  /* 0x000000111200720b */ /* 0x008fca0003f6e000 */
[----:B------:R-:W-:Y:S02]  /*0a10*/  @P1 FSEL R16, R16, R19, P0 ;  /* 0x0000001310101208 */ /* 0x000fe40000000000 */
[----:B------:R-:W-:Y:S02]  /*0a20*/  P2R R24, PR, RZ, 0x2 ;  /* 0x00000002ff187803 */ /* 0x000fe40000000000 */
[----:B------:R-:W-:Y:S02]  /*0a30*/  FSETP.GT.AND P2, PT, R14, R35, PT ;  /* 0x000000230e00720b */ /* 0x000fe40003f44000 */
[----:B------:R-:W-:Y:S02]  /*0a40*/  FSETP.NAN.AND P0, PT, R17, R17, PT ;  /* 0x000000111100720b */ /* 0x000fe40003f08000 */
[----:B------:R-:W-:Y:S02]  /*0a50*/  FSETP.GT.AND P1, PT, R15, R34, PT ;  /* 0x000000220f00720b */ /* 0x000fe40003f24000 */
[----:B------:R-:W-:-:S02]  /*0a60*/  @P3 FSEL R17, R17, R18, P0 ;  /* 0x0000001211113208 */ /* 0x000fc40000000000 */
[----:B------:R-:W-:-:S05]  /*0a70*/  FSETP.NAN.AND P0, PT, R14, R14, PT ;  /* 0x0000000e0e00720b */ /* 0x000fca0003f08000 */
[----:B------:R-:W-:Y:S02]  /*0a80*/  @!P2 FSEL R14, R14, R35, P0 ;  /* 0x000000230e0ea208 */ /* 0x000fe40000000000 */
[C---:B------:R-:W-:Y:S02]  /*0a90*/  FSETP.NAN.AND P0, PT, R15.reuse, R15, PT ;  /* 0x0000000f0f00720b */ /* 0x040fe40003f08000 */
[----:B------:R-:W-:Y:S02]  /*0aa0*/  P2R R18, PR, RZ, 0x2 ;  /* 0x00000002ff127803 */ /* 0x000fe40000000000 */
[----:B------:R-:W-:Y:S02]  /*0ab0*/  @!P1 FSEL R15, R15, R34, P0 ;  /* 0x000000220f0f9208 */ /* 0x000fe40000000000 */
[-C--:B------:R-:W-:Y:S02]  /*0ac0*/  FSETP.GEU.AND P1, PT, R14, R13.reuse, PT ;  /* 0x0000000d0e00720b */ /* 0x080fe40003f2e000 */
[----:B------:R-:W-:-:S02]  /*0ad0*/  FSETP.NAN.AND P0, PT, R13, R13, PT ;  /* 0x0000000d0d00720b */ /* 0x000fc40003f08000 */
[----:B------:R-:W-:-:S09]  /*0ae0*/  P2R R27, PR, RZ, 0x2 ;  /* 0x00000002ff1b7803 */ /* 0x000fd20000000000 */
[----:B------:R-:W-:Y:S02]  /*0af0*/  @P1 FSEL R13, R13, R14, P0 ;  /* 0x0000000e0d0d1208 */ /* 0x000fe40000000000 */
[-C--:B------:R-:W-:Y:S02]  /*0b00*/  FSETP.GEU.AND P1, PT, R15, R12.reuse, PT ;  /* 0x0000000c0f00720b */ /* 0x080fe40003f2e000 */
[----:B------:R-:W-:Y:S02]  /*0b10*/  FSETP.NAN.AND P0, PT, R12, R12, PT ;  /* 0x0000000c0c00720b */ /* 0x000fe40003f08000 */
[----:B------:R-:W-:-:S09]  /*0b20*/  P2R R28, PR, RZ, 0x2 ;  /* 0x00000002ff1c7803 */ /* 0x000fd20000000000 */
[----:B------:R-:W-:Y:S02]  /*0b30*/  @P1 FSEL R12, R12, R15, P0 ;  /* 0x0000000f0c0c1208 */ /* 0x000fe40000000000 */
[C---:B------:R-:W-:Y:S02]  /*0b40*/  FSETP.GT.AND P1, PT, R10.reuse, R37, PT ;  /* 0x000000250a00720b */ /* 0x040fe40003f24000 */
[----:B------:R-:W-:Y:S02]  /*0b50*/  FSETP.NAN.AND P0, PT, R10, R10, PT ;  /* 0x0000000a0a00720b */ /* 0x000fe40003f08000 */
[----:B------:R-:W-:-:S09]  /*0b60*/  P2R R14, PR, RZ, 0x2 ;  /* 0x00000002ff0e7803 */ /* 0x000fd20000000000 */
[----:B------:R-:W-:Y:S02]  /*0b70*/  @!P1 FSEL R10, R10, R37, P0 ;  /* 0x000000250a0a9208 */ /* 0x000fe40000000000 */
[C---:B------:R-:W-:Y:S02]  /*0b80*/  FSETP.GT.AND P1, PT, R11.reuse, R36, PT ;  /* 0x000000240b00720b */ /* 0x040fe40003f24000 */
[----:B------:R-:W-:Y:S02]  /*0b90*/  FSETP.NAN.AND P0, PT, R11, R11, PT ;  /* 0x0000000b0b00720b */ /* 0x000fe40003f08000 */
[----:B------:R-:W-:-:S09]  /*0ba0*/  P2R R32, PR, RZ, 0x2 ;  /* 0x00000002ff207803 */ /* 0x000fd20000000000 */
[----:B------:R-:W-:Y:S02]  /*0bb0*/  @!P1 FSEL R11, R11, R36, P0 ;  /* 0x000000240b0b9208 */ /* 0x000fe40000000000 */
[-C--:B------:R-:W-:Y:S02]  /*0bc0*/  FSETP.GEU.AND P1, PT, R10, R9.reuse, PT ;  /* 0x000000090a00720b */ /* 0x080fe40003f2e000 */
[----:B------:R-:W-:Y:S02]  /*0bd0*/  FSETP.NAN.AND P0, PT, R9, R9, PT ;  /* 0x000000090900720b */ /* 0x000fe40003f08000 */
        /* <DEDUP_REMOVED lines=22> */
[-C--:B------:R-:W-:Y:S02]  /*0d40*/  FSETP.GEU.AND P1, PT, R16, R3.reuse, PT ;  /* 0x000000031000720b */ /* 0x080fe40003f2e000 */
[----:B------:R-:W-:Y:S02]  /*0d50*/  FSETP.NAN.AND P0, PT, R3, R3, PT ;  /* 0x000000030300720b */ /* 0x000fe40003f08000 */
[----:B------:R-:W-:-:S09]  /*0d60*/  P2R R10, PR, RZ, 0x2 ;  /* 0x00000002ff0a7803 */ /* 0x000fd20000000000 */
[----:B------:R-:W-:Y:S02]  /*0d70*/  @P1 SEL R3, R3, R16, P0 ;  /* 0x0000001003031207 */ /* 0x000fe40000000000 */
[-C--:B------:R-:W-:Y:S02]  /*0d80*/  FSETP.GEU.AND P0, PT, R17, R2.reuse, PT ;  /* 0x000000021100720b */ /* 0x080fe40003f0e000 */
[----:B------:R-:W-:Y:S02]  /*0d90*/  FSETP.NAN.AND P1, PT, R2, R2, PT ;  /* 0x000000020200720b */ /* 0x000fe40003f28000 */
[----:B------:R-:W-:-:S09]  /*0da0*/  P2R R7, PR, RZ, 0x1 ;  /* 0x00000001ff077803 */ /* 0x000fd20000000000 */
[----:B------:R-:W-:Y:S02]  /*0db0*/  @P0 SEL R2, R2, R17, P1 ;  /* 0x0000001102020207 */ /* 0x000fe40000800000 */
[----:B------:R-:W-:Y:S02]  /*0dc0*/  FSETP.GEU.AND P1, PT, R13, R0, PT ;  /* 0x000000000d00720b */ /* 0x000fe40003f2e000 */
[----:B------:R-:W-:Y:S02]  /*0dd0*/  ISETP.NE.AND P0, PT, R10, RZ, PT ;  /* 0x000000ff0a00720c */ /* 0x000fe40003f05270 */
[----:B------:R-:W-:Y:S02]  /*0de0*/  P2R R26, PR, RZ, 0x4 ;  /* 0x00000004ff1a7803 */ /* 0x000fe40000000000 */
[----:B------:R-:W-:Y:S02]  /*0df0*/  P2R R10, PR, RZ, 0x1 ;  /* 0x00000001ff0a7803 */ /* 0x000fe40000000000 */
[----:B------:R-:W-:-:S02]  /*0e00*/  ISETP.NE.AND P0, PT, R34, RZ, PT ;  /* 0x000000ff2200720c */ /* 0x000fc40003f05270 */
[C---:B------:R-:W-:Y:S02]  /*0e10*/  FSETP.NAN.AND P2, PT, R0.reuse, R0, PT ;  /* 0x000000000000720b */ /* 0x040fe40003f48000 */
[----:B------:R-:W-:Y:S02]  /*0e20*/  P2R R11, PR, RZ, 0x1 ;  /* 0x00000001ff0b7803 */ /* 0x000fe40000000000 */
[----:B------:R-:W-:Y:S02]  /*0e30*/  @P1 SEL R0, R0, R13, P2 ;  /* 0x0000000d00001207 */ /* 0x000fe40001000000 */
[----:B------:R-:W-:Y:S02]  /*0e40*/  ISETP.NE.AND P0, PT, R15, RZ, PT ;  /* 0x000000ff0f00720c */ /* 0x000fe40003f05270 */
[----:B------:R-:W-:Y:S02]  /*0e50*/  FSETP.GEU.AND P2, PT, R12, R43, PT ;  /* 0x0000002b0c00720b */ /* 0x000fe40003f4e000 */
[----:B------:R-:W-:-:S02]  /*0e60*/  P2R R15, PR, RZ, 0x1 ;  /* 0x00000001ff0f7803 */ /* 0x000fc40000000000 */
[----:B------:R-:W-:Y:S02]  /*0e70*/  ISETP.NE.AND P0, PT, R28, RZ, PT ;  /* 0x000000ff1c00720c */ /* 0x000fe40003f05270 */
[----:B------:R-:W-:Y:S02]  /*0e80*/  P2R R19, PR, RZ, 0x8 ;  /* 0x00000008ff137803 */ /* 0x000fe40000000000 */
[----:B------:R-:W-:Y:S02]  /*0e90*/  P2R R28, PR, RZ, 0x1 ;  /* 0x00000001ff1c7803 */ /* 0x000fe40000000000 */
[----:B------:R-:W-:Y:S02]  /*0ea0*/  FSETP.NAN.AND P3, PT, R43, R43, PT ;  /* 0x0000002b2b00720b */ /* 0x000fe40003f68000 */
[----:B------:R-:W-:Y:S02]  /*0eb0*/  ISETP.NE.AND P0, PT, R27, RZ, PT ;  /* 0x000000ff1b00720c */ /* 0x000fe40003f05270 */
[----:B------:R-:W-:-:S02]  /*0ec0*/  @P2 SEL R43, R43, R12, P3 ;  /* 0x0000000c2b2b2207 */ /* 0x000fc40001800000 */
[----:B------:R-:W-:Y:S02]  /*0ed0*/  P2R R27, PR, RZ, 0x1 ;  /* 0x00000001ff1b7803 */ /* 0x000fe40000000000 */
[----:B------:R-:W-:Y:S02]  /*0ee0*/  FSETP.GEU.AND P3, PT, R9, R45, PT ;  /* 0x0000002d0900720b */ /* 0x000fe40003f6e000 */
[----:B------:R-:W-:-:S04]  /*0ef0*/  ISETP.NE.AND P0, PT, R19, RZ, PT ;  /* 0x000000ff1300720c */ /* 0x000fc80003f05270 */
[----:B------:R-:W-:Y:S02]  /*0f00*/  P2R R19, PR, RZ, 0x1 ;  /* 0x00000001ff137803 */ /* 0x000fe40000000000 */
[----:B------:R-:W-:Y:S02]  /*0f10*/  ISETP.NE.AND P0, PT, R24, RZ, PT ;  /* 0x000000ff1800720c */ /* 0x000fe40003f05270 */
[----:B------:R-:W-:Y:S02]  /*0f20*/  FSETP.NAN.AND P4, PT, R45, R45, PT ;  /* 0x0000002d2d00720b */ /* 0x000fe40003f88000 */
[----:B------:R-:W-:Y:S02]  /*0f30*/  P2R R34, PR, RZ, 0x1 ;  /* 0x00000001ff227803 */ /* 0x000fe40000000000 */
[----:B------:R-:W-:Y:S02]  /*0f40*/  ISETP.NE.AND P0, PT, R35, RZ, PT ;  /* 0x000000ff2300720c */ /* 0x000fe40003f05270 */
[----:B------:R-:W-:-:S02]  /*0f50*/  @P3 SEL R45, R45, R9, P4 ;  /* 0x000000092d2d3207 */ /* 0x000fc40002000000 */
[----:B------:R-:W-:Y:S02]  /*0f60*/  FSETP.GEU.AND P4, PT, R6, R44, PT ;  /* 0x0000002c0600720b */ /* 0x000fe40003f8e000 */
[----:B------:R-:W-:Y:S02]  /*0f70*/  P2R R35, PR, RZ, 0x1 ;  /* 0x00000001ff237803 */ /* 0x000fe40000000000 */
[----:B------:R-:W-:-:S04]  /*0f80*/  ISETP.NE.AND P0, PT, R33, RZ, PT ;  /* 0x000000ff2100720c */ /* 0x000fc80003f05270 */
[----:B------:R-:W-:Y:S02]  /*0f90*/  P2R R17, PR, RZ, 0x1 ;  /* 0x00000001ff117803 */ /* 0x000fe40000000000 */
[----:B------:R-:W-:Y:S02]  /*0fa0*/  ISETP.NE.AND P0, PT, R32, RZ, PT ;  /* 0x000000ff2000720c */ /* 0x000fe40003f05270 */
[----:B------:R-:W-:Y:S02]  /*0fb0*/  FSETP.NAN.AND P5, PT, R44, R44, PT ;  /* 0x0000002c2c00720b */ /* 0x000fe40003fa8000 */
[----:B------:R-:W-:Y:S02]  /*0fc0*/  P2R R32, PR, RZ, 0x1 ;  /* 0x00000001ff207803 */ /* 0x000fe40000000000 */
[----:B------:R-:W-:Y:S02]  /*0fd0*/  ISETP.NE.AND P0, PT, R14, RZ, PT ;  /* 0x000000ff0e00720c */ /* 0x000fe40003f05270 */
[----:B------:R-:W-:-:S02]  /*0fe0*/  @P4 SEL R44, R44, R6, P5 ;  /* 0x000000062c2c4207 */ /* 0x000fc40002800000 */
[-C--:B------:R-:W-:Y:S02]  /*0ff0*/  FSETP.GEU.AND P5, PT, R5, R42.reuse, PT ;  /* 0x0000002a0500720b */ /* 0x080fe40003fae000 */
[----:B------:R-:W-:Y:S02]  /*1000*/  P2R R33, PR, RZ, 0x1 ;  /* 0x00000001ff217803 */ /* 0x000fe40000000000 */
[----:B------:R-:W-:Y:S02]  /*1010*/  ISETP.NE.AND P0, PT, R18, RZ, PT ;  /* 0x000000ff1200720c */ /* 0x000fe40003f05270 */
[----:B------:R-:W-:Y:S02]  /*1020*/  FSETP.NAN.AND P6, PT, R42, R42, PT ;  /* 0x0000002a2a00720b */ /* 0x000fe40003fc8000 */
[----:B------:R-:W-:Y:S02]  /*1030*/  P2R R24, PR, RZ, 0x1 ;  /* 0x00000001ff187803 */ /* 0x000fe40000000000 */
[----:B------:R-:W-:-:S03]  /*1040*/  ISETP.NE.AND P0, PT, R26, RZ, PT ;  /* 0x000000ff1a00720c */ /* 0x000fc60003f05270 */
[----:B------:R-:W-:Y:S02]  /*1050*/  @P5 SEL R42, R42, R5, P6 ;  /* 0x000000052a2a5207 */ /* 0x000fe40003000000 */
[----:B------:R-:W-:Y:S02]  /*1060*/  P2R R18, PR, RZ, 0x1 ;  /* 0x00000001ff127803 */ /* 0x000fe40000000000 */
[----:B------:R-:W-:Y:S02]  /*1070*/  ISETP.NE.AND P0, PT, R23, RZ, PT ;  /* 0x000000ff1700720c */ /* 0x000fe40003f05270 */
[----:B------:R-:W-:Y:S02]  /*1080*/  FSETP.GEU.AND P6, PT, R4, R29, PT ;  /* 0x0000001d0400720b */ /* 0x000fe40003fce000 */
[----:B------:R-:W-:Y:S02]  /*1090*/  P2R R16, PR, RZ, 0x1 ;  /* 0x00000001ff107803 */ /* 0x000fe40000000000 */
[----:B------:R-:W-:-:S04]  /*10a0*/  ISETP.NE.AND P0, PT, R22, RZ, PT ;  /* 0x000000ff1600720c */ /* 0x000fc80003f05270 */
[----:B------:R-:W-:Y:S02]  /*10b0*/  P2R R14, PR, RZ, 0x1 ;  /* 0x00000001ff0e7803 */ /* 0x000fe40000000000 */
[----:B------:R-:W-:-:S04]  /*10c0*/  FSETP.NAN.AND P0, PT, R29, R29, PT ;  /* 0x0000001d1d00720b */ /* 0x000fc80003f08000 */
[----:B------:R-:W-:Y:S02]  /*10d0*/  @P6 SEL R29, R29, R4, P0 ;  /* 0x000000041d1d6207 */ /* 0x000fe40000000000 */
[----:B------:R-:W-:-:S04]  /*10e0*/  ISETP.NE.AND P0, PT, R14, RZ, PT ;  /* 0x000000ff0e00720c */ /* 0x000fc80003f05270 */
[----:B------:R-:W-:Y:S02]  /*10f0*/  SEL R4, RZ, 0x1, !P0 ;  /* 0x00000001ff047807 */ /* 0x000fe40004000000 */
        /* <DEDUP_REMOVED lines=12> */
[----:B------:R-:W-:Y:S01]  /*11c0*/  ISETP.NE.AND P0, PT, R35, RZ, PT ;  /* 0x000000ff2300720c */ /* 0x000fe20003f05270 */
[----:B------:R-:W0:Y:S03]  /*11d0*/  S2R R23, SR_TID.X ;  /* 0x0000000000177919 */ /* 0x000e260000002100 */
[----:B------:R-:W-:Y:S02]  /*11e0*/  SEL R12, RZ, 0x1, !P0 ;  /* 0x00000001ff0c7807 */ /* 0x000fe40004000000 */
[----:B------:R-:W-:-:S04]  /*11f0*/  ISETP.NE.AND P0, PT, R34, RZ, PT ;  /* 0x000000ff2200720c */ /* 0x000fc80003f05270 */
[----:B------:R-:W-:Y:S02]  /*1200*/  SEL R4, R4, 0x2, P0 ;  /* 0x0000000204047807 */ /* 0x000fe40000000000 */
[----:B------:R-:W-:Y:S01]  /*1210*/  ISETP.NE.AND P0, PT, R19, RZ, PT ;  /* 0x000000ff1300720c */ /* 0x000fe20003f05270 */
[----:B------:R-:W1:Y:S03]  /*1220*/  S2UR UR5, SR_CgaCtaId ;  /* 0x00000000000579c3 */ /* 0x000e660000008800 */
[----:B------:R-:W-:Y:S02]  /*1230*/  SEL R5, R5, 0x2, P0 ;  /* 0x0000000205057807 */ /* 0x000fe40000000000 */
[----:B------:R-:W-:-:S04]  /*1240*/  ISETP.NE.AND P0, PT, R27, RZ, PT ;  /* 0x000000ff1b00720c */ /* 0x000fc80003f05270 */
[----:B------:R-:W-:Y:S02]  /*1250*/  SEL R6, R6, 0x2, P0 ;  /* 0x0000000206067807 */ /* 0x000fe40000000000 */
[----:B------:R-:W-:-:S04]  /*1260*/  ISETP.NE.AND P0, PT, R28, RZ, PT ;  /* 0x000000ff1c00720c */ /* 0x000fc80003f05270 */
[----:B------:R-:W-:Y:S02]  /*1270*/  SEL R24, R24, 0x2, P0 ;  /* 0x0000000218187807 */ /* 0x000fe40000000000 */
[----:B------:R-:W-:-:S04]  /*1280*/  ISETP.NE.AND P0, PT, R15, RZ, PT ;  /* 0x000000ff0f00720c */ /* 0x000fc80003f05270 */
[----:B------:R-:W-:Y:S02]  /*1290*/  SEL R16, R16, 0x2, P0 ;  /* 0x0000000210107807 */ /* 0x000fe40000000000 */
[----:B------:R-:W-:Y:S01]  /*12a0*/  ISETP.NE.AND P0, PT, R11, RZ, PT ;  /* 0x000000ff0b00720c */ /* 0x000fe20003f05270 */
[----:B0-----:R-:W-:-:S03]  /*12b0*/  IMAD.SHL.U32 R15, R23, 0x20, RZ ;  /* 0x00000020170f7824 */ /* 0x001fc600078e00ff */
[----:B------:R-:W-:Y:S02]  /*12c0*/  SEL R14, R14, 0x2, P0 ;  /* 0x000000020e0e7807 */ /* 0x000fe40000000000 */
[----:B------:R-:W-:Y:S01]  /*12d0*/  ISETP.NE.AND P0, PT, R10, RZ, PT ;  /* 0x000000ff0a00720c */ /* 0x000fe20003f05270 */
[----:B------:R-:W-:Y:S01]  /*12e0*/  UMOV UR4, 0x400 ;  /* 0x0000040000047882 */ /* 0x000fe20000000000 */
[----:B------:R-:W-:Y:S01]  /*12f0*/  SHF.R.U32.HI R22, RZ, 0x5, R23 ;  /* 0x00000005ff167819 */ /* 0x000fe20000011617 */
[----:B-1----:R-:W-:Y:S01]  /*1300*/  UPRMT UR4, UR5, 0x654, UR4 ;  /* 0x0000065405047896 */ /* 0x002fe20008000004 */
[----:B------:R-:W-:Y:S02]  /*1310*/  SEL R13, R4, 0x3, P0 ;  /* 0x00000003040d7807 */ /* 0x000fe40000000000 */
[----:B------:R-:W-:Y:S02]  /*1320*/  ISETP.NE.AND P0, PT, R7, RZ, PT ;  /* 0x000000ff0700720c */ /* 0x000fe40003f05270 */
[----:B------:R-:W-:-:S02]  /*1330*/  SGXT.U32 R22, R22, 0x2 ;  /* 0x000000021616781a */ /* 0x000fc40000000000 */
[----:B------:R-:W-:Y:S02]  /*1340*/  LOP3.LUT R15, R15, 0x3e0, RZ, 0xc0, !PT ;  /* 0x000003e00f0f7812 */ /* 0x000fe400078ec0ff */
[----:B------:R-:W-:Y:S02]  /*1350*/  SEL R19, R5, 0x3, P0 ;  /* 0x0000000305137807 */ /* 0x000fe40000000000 */
[C---:B------:R-:W-:Y:S02]  /*1360*/  LOP3.LUT R22, R15.reuse, R22, RZ, 0xfc, !PT ;  /* 0x000000160f167212 */ /* 0x040fe400078efcff */
[----:B------:R-:W-:-:S05]  /*1370*/  LEA.HI R5, R15, UR4, RZ, 0x1f ;  /* 0x000000040f057c11 */ /* 0x000fca000f8ff8ff */
[----:B------:R-:W-:Y:S01]  /*1380*/  IMAD R10, R22, 0x4, R5 ;  /* 0x00000004160a7824 */ /* 0x000fe200078e0205 */
[----:B------:R-:W-:-:S04]  /*1390*/  SEL R18, R6, 0x3, P1 ;  /* 0x0000000306127807 */ /* 0x000fc80000800000 */
[----:B------:R-:W-:Y:S01]  /*13a0*/  STS [R10], R3 ;  /* 0x000000030a007388 */ /* 0x000fe20000000800 */
[----:B------:R-:W-:-:S03]  /*13b0*/  ISETP.NE.AND P1, PT, R8, RZ, PT ;  /* 0x000000ff0800720c */ /* 0x000fc60003f25270 */
[----:B------:R0:W-:Y:S04]  /*13c0*/  STS [R10+0x10], R2 ;  /* 0x000010020a007388 */ /* 0x0001e80000000800 */
[----:B------:R-:W-:Y:S04]  /*13d0*/  STS [R10+0x20], R0 ;  /* 0x000020000a007388 */ /* 0x000fe80000000800 */
[----:B------:R-:W-:Y:S04]  /*13e0*/  STS [R10+0x30], R43 ;  /* 0x0000302b0a007388 */ /* 0x000fe80000000800 */
[----:B------:R-:W-:Y:S04]  /*13f0*/  STS [R10+0x40], R45 ;  /* 0x0000402d0a007388 */ /* 0x000fe80000000800 */
[----:B------:R-:W-:Y:S04]  /*1400*/  STS [R10+0x50], R44 ;  /* 0x0000502c0a007388 */ /* 0x000fe80000000800 */
[----:B------:R-:W-:Y:S04]  /*1410*/  STS [R10+0x60], R42 ;  /* 0x0000602a0a007388 */ /* 0x000fe80000000800 */
[----:B------:R1:W-:Y:S01]  /*1420*/  STS [R10+0x70], R29 ;  /* 0x0000701d0a007388 */ /* 0x0003e20000000800 */
[----:B------:R-:W-:-:S02]  /*1430*/  IMAD.SHL.U32 R8, R23, 0x4, RZ ;  /* 0x0000000417087824 */ /* 0x000fc400078e00ff */
[----:B------:R-:W-:-:S03]  /*1440*/  IMAD.SHL.U32 R23, R23, 0x2, RZ ;  /* 0x0000000217177824 */ /* 0x000fc600078e00ff */
[----:B------:R-:W-:Y:S02]  /*1450*/  LOP3.LUT R8, R8, 0x1fc, RZ, 0xc0, !PT ;  /* 0x000001fc08087812 */ /* 0x000fe400078ec0ff */
[----:B------:R-:W-:Y:S02]  /*1460*/  LOP3.LUT R4, R23, 0xf0, RZ, 0xc0, !PT ;  /* 0x000000f017047812 */ /* 0x000fe400078ec0ff */
[----:B------:R-:W-:-:S03]  /*1470*/  LOP3.LUT R6, R8, 0x200, RZ, 0xfc, !PT ;  /* 0x0000020008067812 */ /* 0x000fc600078efcff */
[----:B------:R-:W-:Y:S01]  /*1480*/  VIADD R5, R4, UR4 ;  /* 0x0000000404057c36 */ /* 0x000fe20008000000 */
[----:B------:R-:W-:-:S03]  /*1490*/  SHF.R.U32.HI R6, RZ, 0x1, R6 ;  /* 0x00000001ff067819 */ /* 0x000fc60000011606 */
[----:B------:R-:W-:Y:S01]  /*14a0*/  IMAD R5, R8, 0x4, R5 ;  /* 0x0000000408057824 */ /* 0x000fe200078e0205 */
[----:B0-----:R-:W-:Y:S01]  /*14b0*/  LOP3.LUT R2, R6, 0x1f0, RZ, 0xc0, !PT ;  /* 0x000001f006027812 */ /* 0x001fe200078ec0ff */
[----:B------:R-:W-:Y:S01]  /*14c0*/  BAR.SYNC.DEFER_BLOCKING 0x0 ;  /* 0x0000000000007b1d */ /* 0x000fe20000010000 */
[----:B------:R-:W-:Y:S01]  /*14d0*/  IMAD.SHL.U32 R3, R20, 0x4, RZ ;  /* 0x0000000414037824 */ /* 0x000fe200078e00ff */
[----:B------:R-:W-:Y:S02]  /*14e0*/  SHF.R.S32.HI R27, RZ, 0x1a, R21 ;  /* 0x0000001aff1b7819 */ /* 0x000fe40000011415 */
[----:B------:R-:W-:Y:S02]  /*14f0*/  VIADD R9, R2, UR4 ;  /* 0x0000000402097c36 */ /* 0x000fe40008000000 */
[----:B------:R-:W-:Y:S02]  /*1500*/  SGXT R27, R27, 0x1 ;  /* 0x000000011b1b781a */ /* 0x000fe40000000200 */
[----:B------:R-:W-:Y:S01]  /*1510*/  IMAD R8, R8, 0x4, R9 ;  /* 0x0000000408087824 */ /* 0x000fe200078e0209 */
[----:B------:R-:W-:Y:S01]  /*1520*/  LOP3.LUT R26, R30, 0x1c, R3, 0xf8, !PT ;  /* 0x0000001c1e1a7812 */ /* 0x000fe200078ef803 */
[----:B------:R-:W-:Y:S01]  /*1530*/  IMAD.SHL.U32 R9, R20, 0x8, RZ ;  /* 0x0000000814097824 */ /* 0x000fe200078e00ff */
[----:B------:R-:W0:Y:S01]  /*1540*/  LDC.64 R2, c[0x0][0x218] ;  /* 0x00008600ff027b82 */ /* 0x000e220000000a00 */
[----:B------:R-:W2:Y:S01]  /*1550*/  LDS.128 R4, [R5] ;  /* 0x0000000005047984 */ /* 0x000ea20000000c00 */
[----:B------:R-:W-:-:S02]  /*1560*/  LEA.HI R21, R27, R26, RZ, 0x8 ;  /* 0x0000001a1b157211 */ /* 0x000fc400078f40ff */
[----:B------:R-:W-:Y:S02]  /*1570*/  LOP3.LUT R30, R30, 0x18, R9, 0xf8, !PT ;  /* 0x000000181e1e7812 */ /* 0x000fe400078ef809 */
[----:B------:R-:W3:Y:S01]  /*1580*/  LDS.128 R8, [R8+0x800] ;  /* 0x0008000008087984 */ /* 0x000ee20000000c00 */
[----:B------:R-:W-:Y:S01]  /*1590*/  SHF.R.U32.HI R28, RZ, 0x3, R20 ;  /* 0x00000003ff1c7819 */ /* 0x000fe20000011614 */
[----:B-1----:R-:W-:-:S03]  /*15a0*/  IMAD.SHL.U32 R29, R21, 0x40, RZ ;  /* 0x00000040151d7824 */ /* 0x002fc600078e00ff */
[----:B------:R-:W-:Y:S02]  /*15b0*/  SGXT.U32 R28, R28, 0x4 ;  /* 0x000000041c1c781a */ /* 0x000fe40000000000 */
[----:B------:R-:W-:Y:S02]  /*15c0*/  LOP3.LUT R21, R21, 0xffffff00, RZ, 0xc0, !PT ;  /* 0xffffff0015157812 */ /* 0x000fe400078ec0ff */
[----:B------:R-:W-:Y:S02]  /*15d0*/  LOP3.LUT R29, R29, 0xffffc000, RZ, 0xc0, !PT ;  /* 0xffffc0001d1d7812 */ /* 0x000fe400078ec0ff */
[----:B------:R-:W-:Y:S02]  /*15e0*/  LOP3.LUT R28, R31, R28, RZ, 0xfc, !PT ;  /* 0x0000001c1f1c7212 */ /* 0x000fe400078efcff */
[----:B------:R-:W-:Y:S02]  /*15f0*/  IADD3 R29, R29, R26, -R21 ;  /* 0x0000001a1d1d7210 */ /* 0x000fe40007ffe815 */
[----:B------:R-:W-:-:S03]  /*1600*/  ISETP.GE.AND P0, PT, R28, 0x40, PT ;  /* 0x000000401c00780c */ /* 0x000fc60003f06270 */
[----:B------:R-:W-:Y:S01]  /*1610*/  IMAD R21, R28, 0x100, R29 ;  /* 0x000001001c157824 */ /* 0x000fe200078e021d */
[----:B------:R-:W-:-:S03]  /*1620*/  SHF.R.U32.HI R26, RZ, 0x2, R20 ;  /* 0x00000002ff1a7819 */ /* 0x000fc60000011614 */
[----:B0-----:R-:W-:Y:S01]  /*1630*/  IMAD.WIDE R20, R21, 0x4, R2 ;  /* 0x0000000415147825 */ /* 0x001fe200078e0202 */
[----:B------:R-:W-:Y:S01]  /*1640*/  LOP3.LUT R28, R28, 0x10, RZ, 0xfc, !PT ;  /* 0x000000101c1c7812 */ /* 0x000fe200078efcff */
[----:B------:R-:W0:Y:S04]  /*1650*/  S2R R0, SR_TID.X ;  /* 0x0000000000007919 */ /* 0x000e280000002100 */
[C---:B------:R-:W-:Y:S01]  /*1660*/  IMAD R29, R28.reuse, 0x100, R29 ;  /* 0x000001001c1d7824 */ /* 0x040fe200078e021d */
[----:B--2---:R1:W-:Y:S01]  /*1670*/  @!P0 STG.E.128 desc[UR6][R20.64], R4 ;  /* 0x0000000414008986 */ /* 0x0043e2000c101d06 */
[----:B------:R-:W-:Y:S02]  /*1680*/  ISETP.GE.AND P0, PT, R28, 0x40, PT ;  /* 0x000000401c00780c */ /* 0x000fe40003f06270 */
[----:B------:R-:W-:Y:S01]  /*1690*/  IMAD.WIDE R2, R29, 0x4, R2 ;  /* 0x000000041d027825 */ /* 0x000fe200078e0202 */
[----:B------:R-:W-:-:S10]  /*16a0*/  SEL R24, R24, 0x3, P2 ;  /* 0x0000000318187807 */ /* 0x000fd40001000000 */
[----:B---3--:R2:W-:Y:S01]  /*16b0*/  @!P0 STG.E.128 desc[UR6][R2.64], R8 ;  /* 0x0000000802008986 */ /* 0x0085e2000c101d06 */
[----:B------:R-:W-:Y:S02]  /*16c0*/  ISETP.NE.AND P2, PT, R25, RZ, PT ;  /* 0x000000ff1900720c */ /* 0x000fe40003f45270 */
[----:B------:R-:W-:Y:S02]  /*16d0*/  LEA.HI R15, R15, UR4, RZ, 0x1e ;  /* 0x000000040f0f7c11 */ /* 0x000fe4000f8ff0ff */
[----:B------:R-:W-:Y:S02]  /*16e0*/  SEL R17, R17, 0x2, P2 ;  /* 0x0000000211117807 */ /* 0x000fe40001000000 */
[----:B------:R-:W-:Y:S01]  /*16f0*/  SEL R12, R12, 0x2, P1 ;  /* 0x000000020c0c7807 */ /* 0x000fe20000800000 */
[----:B------:R-:W-:Y:S01]  /*1700*/  IMAD.IADD R15, R22, 0x1, R15 ;  /* 0x00000001160f7824 */ /* 0x000fe200078e020f */
[----:B------:R-:W-:Y:S01]  /*1710*/  BAR.SYNC.DEFER_BLOCKING 0x0 ;  /* 0x0000000000007b1d */ /* 0x000fe20000010000 */
[----:B------:R-:W-:-:S02]  /*1720*/  SEL R16, R16, 0x3, P3 ;  /* 0x0000000310107807 */ /* 0x000fc40001800000 */
[----:B------:R-:W-:Y:S02]  /*1730*/  SEL R14, R14, 0x3, P4 ;  /* 0x000000030e0e7807 */ /* 0x000fe40002000000 */
[----:B-1----:R-:W-:Y:S02]  /*1740*/  SEL R4, R17, 0x3, P5 ;  /* 0x0000000311047807 */ /* 0x002fe40002800000 */
[----:B------:R-:W-:Y:S02]  /*1750*/  SEL R12, R12, 0x3, P6 ;  /* 0x000000030c0c7807 */ /* 0x000fe40003000000 */
[----:B------:R-:W-:Y:S01]  /*1760*/  LEA.HI R27, R27, R30, RZ, 0x8 ;  /* 0x0000001e1b1b7211 */ /* 0x000fe200078f40ff */
[----:B0-----:R-:W-:Y:S01]  /*1770*/  IMAD.SHL.U32 R0, R0, 0x8, RZ ;  /* 0x0000000800007824 */ /* 0x001fe200078e00ff */
[----:B------:R-:W-:Y:S02]  /*1780*/  SGXT.U32 R26, R26, 0x5 ;  /* 0x000000051a1a781a */ /* 0x000fe40000000000 */
[C---:B------:R-:W-:Y:S01]  /*1790*/  LOP3.LUT R25, R27.reuse, 0xffffff00, RZ, 0xc0, !PT ;  /* 0xffffff001b197812 */ /* 0x040fe200078ec0ff */
[----:B------:R-:W-:Y:S01]  /*17a0*/  IMAD.SHL.U32 R27, R27, 0x40, RZ ;  /* 0x000000401b1b7824 */ /* 0x000fe200078e00ff */
[----:B------:R-:W-:-:S02]  /*17b0*/  LOP3.LUT R23, R23, 0xf8, RZ, 0xc0, !PT ;  /* 0x000000f817177812 */ /* 0x000fc400078ec0ff */
[----:B------:R-:W-:Y:S01]  /*17c0*/  LOP3.LUT R0, R0, 0x3f8, RZ, 0xc0, !PT ;  /* 0x000003f800007812 */ /* 0x000fe200078ec0ff */
[----:B------:R0:W-:Y:S04]  /*17d0*/  STS.U8 [R15], R13 ;  /* 0x0000000d0f007388 */ /* 0x0001e80000000000 */
[----:B------:R0:W-:Y:S04]  /*17e0*/  STS.U8 [R15+0x4], R19 ;  /* 0x000004130f007388 */ /* 0x0001e80000000000 */
[----:B------:R0:W-:Y:S04]  /*17f0*/  STS.U8 [R15+0x8], R18 ;  /* 0x000008120f007388 */ /* 0x0001e80000000000 */
[----:B------:R0:W-:Y:S04]  /*1800*/  STS.U8 [R15+0xc], R24 ;  /* 0x00000c180f007388 */ /* 0x0001e80000000000 */
[----:B------:R0:W-:Y:S04]  /*1810*/  STS.U8 [R15+0x10], R16 ;  /* 0x000010100f007388 */ /* 0x0001e80000000000 */
[----:B------:R0:W-:Y:S04]  /*1820*/  STS.U8 [R15+0x14], R14 ;  /* 0x0000140e0f007388 */ /* 0x0001e80000000000 */
[----:B------:R0:W-:Y:S04]  /*1830*/  STS.U8 [R15+0x18], R4 ;  /* 0x000018040f007388 */ /* 0x0001e80000000000 */
[----:B------:R0:W-:Y:S01]  /*1840*/  STS.U8 [R15+0x1c], R12 ;  /* 0x00001c0c0f007388 */ /* 0x0001e20000000000 */
[----:B------:R-:W-:Y:S01]  /*1850*/  LOP3.LUT R26, R31, R26, RZ, 0xfc, !PT ;  /* 0x0000001a1f1a7212 */ /* 0x000fe200078efcff */
[----:B------:R-:W-:Y:S01]  /*1860*/  IMAD.IADD R25, R30, 0x1, -R25 ;  /* 0x000000011e197824 */ /* 0x000fe200078e0a19 */
[----:B------:R-:W-:Y:S01]  /*1870*/  IADD3 R23, R0, UR4, R23 ;  /* 0x0000000400177c10 */ /* 0x000fe2000fffe017 */
[----:B------:R-:W-:Y:S01]  /*1880*/  ULDC.64 UR4, c[0x0][0x220] ;  /* 0x0000880000047ab9 */ /* 0x000fe20000000a00 */
[----:B------:R-:W-:Y:S01]  /*1890*/  LOP3.LUT R0, R27, 0xffffc000, RZ, 0xc0, !PT ;  /* 0xffffc0001b007812 */ /* 0x000fe200078ec0ff */
[C---:B------:R-:W-:Y:S01]  /*18a0*/  IMAD R25, R26.reuse, 0x100, R25 ;  /* 0x000001001a197824 */ /* 0x040fe200078e0219 */
[----:B------:R-:W-:Y:S01]  /*18b0*/  BAR.SYNC.DEFER_BLOCKING 0x0 ;  /* 0x0000000000007b1d */ /* 0x000fe20000010000 */
[----:B------:R-:W-:-:S02]  /*18c0*/  ISETP.GE.AND P0, PT, R26, 0x40, PT ;  /* 0x000000401a00780c */ /* 0x000fc40003f06270 */
[----:B------:R-:W-:-:S05]  /*18d0*/  IMAD.IADD R0, R25, 0x1, R0 ;  /* 0x0000000119007824 */ /* 0x000fca00078e0200 */
[----:B--2---:R-:W-:-:S04]  /*18e0*/  IADD3 R2, P1, R0, UR4, RZ ;  /* 0x0000000400027c10 */ /* 0x004fc8000ff3e0ff */
[----:B------:R-:W-:Y:S02]  /*18f0*/  LEA.HI.X.SX32 R3, R0, UR5, 0x1, P1 ;  /* 0x0000000500037c11 */ /* 0x000fe400088f0eff */
[----:B0-----:R-:W-:Y:S07]  /*1900*/  @P0 EXIT ;  /* 0x000000000000094d */ /* 0x001fee0003800000 */
[----:B------:R-:W0:Y:S04]  /*1910*/  LDS.64 R22, [R23] ;  /* 0x0000000017167984 */ /* 0x000e280000000a00 */
[----:B0-----:R-:W-:Y:S01]  /*1920*/  STG.E.64 desc[UR6][R2.64], R22 ;  /* 0x0000001602007986 */ /* 0x001fe2000c101b06 */
[----:B------:R-:W-:Y:S05]  /*1930*/  EXIT ;  /* 0x000000000000794d */ /* 0x000fea0003800000 */
.L_x_0:
[----:B------:R-:W-:-:S00]  /*1940*/  BRA `(.L_x_0) ;  /* 0xfffffffc00fc7947 */ /* 0x000fc0000383ffff */
[----:B------:R-:W-:-:S00]  /*1950*/  NOP ;  /* 0x0000000000007918 */ /* 0x000fc00000000000 */
        /* <DEDUP_REMOVED lines=10> */
.L_x_1:


//--------------------- .nv.shared.triton_poi_fused_max_pool2d_with_indices_17 --------------------------
	.section	.nv.shared.triton_poi_fused_max_pool2d_with_indices_17,"aw",@nobits
	.sectionflags	@""
	.align	16
	.zero		1024


//--------------------- .nv.constant0.triton_poi_fused_max_pool2d_with_indices_17 --------------------------
	.section	.nv.constant0.triton_poi_fused_max_pool2d_with_indices_17,"a",@progbits
	.sectionflags	@""
	.align	4
.nv.constant0.triton_poi_fused_max_pool2d_with_indices_17:
	.zero		560
